//
// Generated by NVIDIA NVVM Compiler
//
// Compiler Build ID: CL-36424714
// Cuda compilation tools, release 13.0, V13.0.88
// Based on NVVM 20.0.0
//

.version 9.0
.target sm_100
.address_size 64

	// .globl	_Z11mean_kernelPfiiiS_

.visible .entry _Z11mean_kernelPfiiiS_(
	.param .u64 .ptr .align 1 _Z11mean_kernelPfiiiS__param_0,
	.param .u32 _Z11mean_kernelPfiiiS__param_1,
	.param .u32 _Z11mean_kernelPfiiiS__param_2,
	.param .u32 _Z11mean_kernelPfiiiS__param_3,
	.param .u64 .ptr .align 1 _Z11mean_kernelPfiiiS__param_4
)
{
	.reg .pred 	%p<13>;
	.reg .b32 	%r<45>;
	.reg .b32 	%f<81>;
	.reg .b64 	%rd<16>;

	ld.param.u64 	%rd6, [_Z11mean_kernelPfiiiS__param_0];
	ld.param.u32 	%r21, [_Z11mean_kernelPfiiiS__param_1];
	ld.param.u32 	%r22, [_Z11mean_kernelPfiiiS__param_2];
	ld.param.u32 	%r23, [_Z11mean_kernelPfiiiS__param_3];
	ld.param.u64 	%rd5, [_Z11mean_kernelPfiiiS__param_4];
	cvta.to.global.u64 	%rd1, %rd6;
	mov.u32 	%r24, %ctaid.x;
	mov.u32 	%r25, %ctaid.y;
	mov.u32 	%r26, %nctaid.x;
	mad.lo.s32 	%r27, %r25, %r26, %r24;
	mov.u32 	%r28, %ntid.x;
	mov.u32 	%r29, %tid.x;
	mad.lo.s32 	%r1, %r27, %r28, %r29;
	setp.ge.s32 	%p1, %r1, %r22;
	@%p1 bra 	$L__BB0_17;
	cvta.to.global.u64 	%rd7, %rd5;
	mul.wide.s32 	%rd8, %r1, 4;
	add.s64 	%rd2, %rd7, %rd8;
	mov.b32 	%r30, 0;
	st.global.u32 	[%rd2], %r30;
	mov.f32 	%f79, 0f00000000;
	min.s32 	%r31, %r21, %r23;
	setp.lt.s32 	%p2, %r31, 1;
	@%p2 bra 	$L__BB0_16;
	and.b32  	%r2, %r23, 15;
	add.s32 	%r3, %r2, -1;
	and.b32  	%r4, %r23, 7;
	add.s32 	%r5, %r4, -1;
	and.b32  	%r6, %r23, 2147483632;
	and.b32  	%r7, %r23, 3;
	neg.s32 	%r8, %r6;
	add.s64 	%rd3, %rd1, 32;
	mov.b32 	%r39, 0;
	mov.f32 	%f79, 0f00000000;
$L__BB0_3:
	setp.lt.u32 	%p3, %r23, 16;
	mad.lo.s32 	%r34, %r39, %r22, %r1;
	mul.lo.s32 	%r10, %r34, %r23;
	mov.b32 	%r43, 0;
	mov.u32 	%r40, %r10;
	mov.u32 	%r41, %r8;
	@%p3 bra 	$L__BB0_5;
$L__BB0_4:
	.pragma "nounroll";
	mul.wide.s32 	%rd9, %r40, 4;
	add.s64 	%rd10, %rd3, %rd9;
	ld.global.f32 	%f16, [%rd10+-32];
	add.f32 	%f17, %f16, %f79;
	st.global.f32 	[%rd2], %f17;
	ld.global.f32 	%f18, [%rd10+-28];
	add.f32 	%f19, %f18, %f17;
	st.global.f32 	[%rd2], %f19;
	ld.global.f32 	%f20, [%rd10+-24];
	add.f32 	%f21, %f20, %f19;
	st.global.f32 	[%rd2], %f21;
	ld.global.f32 	%f22, [%rd10+-20];
	add.f32 	%f23, %f22, %f21;
	st.global.f32 	[%rd2], %f23;
	ld.global.f32 	%f24, [%rd10+-16];
	add.f32 	%f25, %f24, %f23;
	st.global.f32 	[%rd2], %f25;
	ld.global.f32 	%f26, [%rd10+-12];
	add.f32 	%f27, %f26, %f25;
	st.global.f32 	[%rd2], %f27;
	ld.global.f32 	%f28, [%rd10+-8];
	add.f32 	%f29, %f28, %f27;
	st.global.f32 	[%rd2], %f29;
	ld.global.f32 	%f30, [%rd10+-4];
	add.f32 	%f31, %f30, %f29;
	st.global.f32 	[%rd2], %f31;
	ld.global.f32 	%f32, [%rd10];
	add.f32 	%f33, %f32, %f31;
	st.global.f32 	[%rd2], %f33;
	ld.global.f32 	%f34, [%rd10+4];
	add.f32 	%f35, %f34, %f33;
	st.global.f32 	[%rd2], %f35;
	ld.global.f32 	%f36, [%rd10+8];
	add.f32 	%f37, %f36, %f35;
	st.global.f32 	[%rd2], %f37;
	ld.global.f32 	%f38, [%rd10+12];
	add.f32 	%f39, %f38, %f37;
	st.global.f32 	[%rd2], %f39;
	ld.global.f32 	%f40, [%rd10+16];
	add.f32 	%f41, %f40, %f39;
	st.global.f32 	[%rd2], %f41;
	ld.global.f32 	%f42, [%rd10+20];
	add.f32 	%f43, %f42, %f41;
	st.global.f32 	[%rd2], %f43;
	ld.global.f32 	%f44, [%rd10+24];
	add.f32 	%f45, %f44, %f43;
	st.global.f32 	[%rd2], %f45;
	ld.global.f32 	%f46, [%rd10+28];
	add.f32 	%f79, %f46, %f45;
	st.global.f32 	[%rd2], %f79;
	add.s32 	%r41, %r41, 16;
	add.s32 	%r40, %r40, 16;
	setp.eq.s32 	%p4, %r41, 0;
	mov.u32 	%r43, %r6;
	@%p4 bra 	$L__BB0_5;
	bra.uni 	$L__BB0_4;
$L__BB0_5:
	setp.eq.s32 	%p5, %r2, 0;
	@%p5 bra 	$L__BB0_15;
	setp.lt.u32 	%p6, %r3, 7;
	@%p6 bra 	$L__BB0_8;
	add.s32 	%r35, %r43, %r10;
	mul.wide.s32 	%rd11, %r35, 4;
	add.s64 	%rd12, %rd1, %rd11;
	ld.global.f32 	%f47, [%rd12];
	add.f32 	%f48, %f47, %f79;
	st.global.f32 	[%rd2], %f48;
	ld.global.f32 	%f49, [%rd12+4];
	add.f32 	%f50, %f49, %f48;
	st.global.f32 	[%rd2], %f50;
	ld.global.f32 	%f51, [%rd12+8];
	add.f32 	%f52, %f51, %f50;
	st.global.f32 	[%rd2], %f52;
	ld.global.f32 	%f53, [%rd12+12];
	add.f32 	%f54, %f53, %f52;
	st.global.f32 	[%rd2], %f54;
	ld.global.f32 	%f55, [%rd12+16];
	add.f32 	%f56, %f55, %f54;
	st.global.f32 	[%rd2], %f56;
	ld.global.f32 	%f57, [%rd12+20];
	add.f32 	%f58, %f57, %f56;
	st.global.f32 	[%rd2], %f58;
	ld.global.f32 	%f59, [%rd12+24];
	add.f32 	%f60, %f59, %f58;
	st.global.f32 	[%rd2], %f60;
	ld.global.f32 	%f61, [%rd12+28];
	add.f32 	%f79, %f61, %f60;
	st.global.f32 	[%rd2], %f79;
	add.s32 	%r43, %r43, 8;
$L__BB0_8:
	setp.eq.s32 	%p7, %r4, 0;
	@%p7 bra 	$L__BB0_15;
	setp.lt.u32 	%p8, %r5, 3;
	@%p8 bra 	$L__BB0_11;
	add.s32 	%r36, %r43, %r10;
	mul.wide.s32 	%rd13, %r36, 4;
	add.s64 	%rd14, %rd1, %rd13;
	ld.global.f32 	%f62, [%rd14];
	add.f32 	%f63, %f62, %f79;
	st.global.f32 	[%rd2], %f63;
	ld.global.f32 	%f64, [%rd14+4];
	add.f32 	%f65, %f64, %f63;
	st.global.f32 	[%rd2], %f65;
	ld.global.f32 	%f66, [%rd14+8];
	add.f32 	%f67, %f66, %f65;
	st.global.f32 	[%rd2], %f67;
	ld.global.f32 	%f68, [%rd14+12];
	add.f32 	%f79, %f68, %f67;
	st.global.f32 	[%rd2], %f79;
	add.s32 	%r43, %r43, 4;
$L__BB0_11:
	setp.eq.s32 	%p9, %r7, 0;
	@%p9 bra 	$L__BB0_15;
	setp.eq.s32 	%p10, %r7, 1;
	add.s32 	%r37, %r43, %r10;
	mul.wide.s32 	%rd15, %r37, 4;
	add.s64 	%rd4, %rd1, %rd15;
	ld.global.f32 	%f69, [%rd4];
	add.f32 	%f79, %f69, %f79;
	st.global.f32 	[%rd2], %f79;
	@%p10 bra 	$L__BB0_15;
	setp.eq.s32 	%p11, %r7, 2;
	ld.global.f32 	%f70, [%rd4+4];
	add.f32 	%f79, %f70, %f79;
	st.global.f32 	[%rd2], %f79;
	@%p11 bra 	$L__BB0_15;
	ld.global.f32 	%f71, [%rd4+8];
	add.f32 	%f79, %f71, %f79;
	st.global.f32 	[%rd2], %f79;
$L__BB0_15:
	add.s32 	%r39, %r39, 1;
	setp.ne.s32 	%p12, %r39, %r21;
	@%p12 bra 	$L__BB0_3;
$L__BB0_16:
	mul.lo.s32 	%r38, %r23, %r21;
	cvt.rn.f32.s32 	%f72, %r38;
	rcp.rn.f32 	%f73, %f72;
	mul.f32 	%f74, %f73, %f79;
	st.global.f32 	[%rd2], %f74;
$L__BB0_17:
	ret;

}


// ===== COMPILED SASS (sm_100) =====

	.target	sm_100

	.elftype	@"ET_EXEC"


//--------------------- .note.nv.tkinfo           --------------------------
	.section	.note.nv.tkinfo,"",@"SHT_NOTE"
	.sectionflags	@"SHF_NOTE_NV_TKINFO"
	.tkinfo
        /*0018*/ 	.word	0x00000002
        /*0030*/ 	.string	""
        /*0030*/ 	.string	"ptxas"
        /*0030*/ 	.string	"Cuda compilation tools, release 13.0, V13.0.88"
        /*0030*/ 	.string	"Build cuda_13.0.r13.0/compiler.36424714_0"
        /*0030*/ 	.string	"-arch sm_100 -m 64 "



//--------------------- .note.nv.cuinfo           --------------------------
	.section	.note.nv.cuinfo,"",@"SHT_NOTE"
	.sectionflags	@"SHF_NOTE_NV_CUINFO"
        /*0018*/ 	.short	0x0002
        /*001a*/ 	.short	0x0064
        /*001c*/ 	.short	0x0082
	.zero		2


//--------------------- .nv.info                  --------------------------
	.section	.nv.info,"",@"SHT_CUDA_INFO"
	.align	4


	//----- nvinfo : EIATTR_REGCOUNT
	.align		4
        /*0000*/ 	.byte	0x04, 0x2f
        /*0002*/ 	.short	(.L_1 - .L_0)
	.align		4
.L_0:
        /*0004*/ 	.word	index@(_Z11mean_kernelPfiiiS_)
        /*0008*/ 	.word	0x00000014


	//----- nvinfo : EIATTR_FRAME_SIZE
	.align		4
.L_1:
        /*000c*/ 	.byte	0x04, 0x11
        /*000e*/ 	.short	(.L_3 - .L_2)
	.align		4
.L_2:
        /*0010*/ 	.word	index@($__internal_0_$__cuda_sm20_rcp_rn_f32_slowpath)
        /*0014*/ 	.word	0x00000000


	//----- nvinfo : EIATTR_FRAME_SIZE
	.align		4
.L_3:
        /*0018*/ 	.byte	0x04, 0x11
        /*001a*/ 	.short	(.L_5 - .L_4)
	.align		4
.L_4:
        /*001c*/ 	.word	index@(_Z11mean_kernelPfiiiS_)
        /*0020*/ 	.word	0x00000000


	//----- nvinfo : EIATTR_MIN_STACK_SIZE
	.align		4
.L_5:
        /*0024*/ 	.byte	0x04, 0x12
        /*0026*/ 	.short	(.L_7 - .L_6)
	.align		4
.L_6:
        /*0028*/ 	.word	index@(_Z11mean_kernelPfiiiS_)
        /*002c*/ 	.word	0x00000000
.L_7:


//--------------------- .nv.compat                --------------------------
	.section	.nv.compat,"",@"SHT_CUDA_COMPAT_INFO"
	.align	4
        /*0000*/ 	.byte	0x02, 0x09, 0x00, 0x00, 0x02, 0x02, 0x01, 0x00, 0x02, 0x05, 0x05, 0x00, 0x03, 0x07, 0x01, 0x01
        /*0010*/ 	.byte	0x02, 0x03, 0x00, 0x00, 0x02, 0x06, 0x01, 0x00, 0x04, 0x0b, 0x08, 0x00, 0x09, 0x00, 0x00, 0x00
        /*0020*/ 	.byte	0x00, 0x00, 0x00, 0x00


//--------------------- .nv.info._Z11mean_kernelPfiiiS_ --------------------------
	.section	.nv.info._Z11mean_kernelPfiiiS_,"",@"SHT_CUDA_INFO"
	.sectionflags	@""
	.align	4


	//----- nvinfo : EIATTR_CUDA_API_VERSION
	.align		4
        /*0000*/ 	.byte	0x04, 0x37
        /*0002*/ 	.short	(.L_9 - .L_8)
.L_8:
        /*0004*/ 	.word	0x00000082


	//----- nvinfo : EIATTR_KPARAM_INFO
	.align		4
.L_9:
        /*0008*/ 	.byte	0x04, 0x17
        /*000a*/ 	.short	(.L_11 - .L_10)
.L_10:
        /*000c*/ 	.word	0x00000000
        /*0010*/ 	.short	0x0004
        /*0012*/ 	.short	0x0018
        /*0014*/ 	.byte	0x00, 0xf5, 0x21, 0x00


	//----- nvinfo : EIATTR_KPARAM_INFO
	.align		4
.L_11:
        /*0018*/ 	.byte	0x04, 0x17
        /*001a*/ 	.short	(.L_13 - .L_12)
.L_12:
        /*001c*/ 	.word	0x00000000
        /*0020*/ 	.short	0x0003
        /*0022*/ 	.short	0x0010
        /*0024*/ 	.byte	0x00, 0xf0, 0x11, 0x00


	//----- nvinfo : EIATTR_KPARAM_INFO
	.align		4
.L_13:
        /*0028*/ 	.byte	0x04, 0x17
        /*002a*/ 	.short	(.L_15 - .L_14)
.L_14:
        /*002c*/ 	.word	0x00000000
        /*0030*/ 	.short	0x0002
        /*0032*/ 	.short	0x000c
        /*0034*/ 	.byte	0x00, 0xf0, 0x11, 0x00


	//----- nvinfo : EIATTR_KPARAM_INFO
	.align		4
.L_15:
        /*0038*/ 	.byte	0x04, 0x17
        /*003a*/ 	.short	(.L_17 - .L_16)
.L_16:
        /*003c*/ 	.word	0x00000000
        /*0040*/ 	.short	0x0001
        /*0042*/ 	.short	0x0008
        /*0044*/ 	.byte	0x00, 0xf0, 0x11, 0x00


	//----- nvinfo : EIATTR_KPARAM_INFO
	.align		4
.L_17:
        /*0048*/ 	.byte	0x04, 0x17
        /*004a*/ 	.short	(.L_19 - .L_18)
.L_18:
        /*004c*/ 	.word	0x00000000
        /*0050*/ 	.short	0x0000
        /*0052*/ 	.short	0x0000
        /*0054*/ 	.byte	0x00, 0xf5, 0x21, 0x00


	//----- nvinfo : EIATTR_SPARSE_MMA_MASK
	.align		4
.L_19:
        /*0058*/ 	.byte	0x03, 0x50
        /*005a*/ 	.short	0x0000


	//----- nvinfo : EIATTR_MAXREG_COUNT
	.align		4
        /*005c*/ 	.byte	0x03, 0x1b
        /*005e*/ 	.short	0x00ff


	//----- nvinfo : EIATTR_MERCURY_ISA_VERSION
	.align		4
        /*0060*/ 	.byte	0x03, 0x5f
        /*0062*/ 	.short	0x0101


	//----- nvinfo : EIATTR_VRC_CTA_INIT_COUNT
	.align		4
        /*0064*/ 	.byte	0x02, 0x4a
	.zero		1
	.zero		1


	//----- nvinfo : EIATTR_EXIT_INSTR_OFFSETS
	.align		4
        /*0068*/ 	.byte	0x04, 0x1c
        /*006a*/ 	.short	(.L_21 - .L_20)


	//   ....[0]....
.L_20:
        /*006c*/ 	.word	0x000000a0


	//   ....[1]....
        /*0070*/ 	.word	0x00000bc0


	//----- nvinfo : EIATTR_CRS_STACK_SIZE
	.align		4
.L_21:
        /*0074*/ 	.byte	0x04, 0x1e
        /*0076*/ 	.short	(.L_23 - .L_22)
.L_22:
        /*0078*/ 	.word	0x00000000


	//----- nvinfo : EIATTR_CBANK_PARAM_SIZE
	.align		4
.L_23:
        /*007c*/ 	.byte	0x03, 0x19
        /*007e*/ 	.short	0x0020


	//----- nvinfo : EIATTR_PARAM_CBANK
	.align		4
        /*0080*/ 	.byte	0x04, 0x0a
        /*0082*/ 	.short	(.L_25 - .L_24)
	.align		4
.L_24:
        /*0084*/ 	.word	index@(.nv.constant0._Z11mean_kernelPfiiiS_)
        /*0088*/ 	.short	0x0380
        /*008a*/ 	.short	0x0020


	//----- nvinfo : EIATTR_SW_WAR
	.align		4
.L_25:
        /*008c*/ 	.byte	0x04, 0x36
        /*008e*/ 	.short	(.L_27 - .L_26)
.L_26:
        /*0090*/ 	.word	0x00000008
.L_27:


//--------------------- .nv.callgraph             --------------------------
	.section	.nv.callgraph,"",@"SHT_CUDA_CALLGRAPH"
	.align	4
	.sectionentsize	8
	.align		4
        /*0000*/ 	.word	0x00000000
	.align		4
        /*0004*/ 	.word	0xffffffff
	.align		4
        /*0008*/ 	.word	0x00000000
	.align		4
        /*000c*/ 	.word	0xfffffffe
	.align		4
        /*0010*/ 	.word	0x00000000
	.align		4
        /*0014*/ 	.word	0xfffffffd
	.align		4
        /*0018*/ 	.word	0x00000000
	.align		4
        /*001c*/ 	.word	0xfffffffc


//--------------------- .text._Z11mean_kernelPfiiiS_ --------------------------
	.section	.text._Z11mean_kernelPfiiiS_,"ax",@progbits
	.align	128
        .global         _Z11mean_kernelPfiiiS_
        .type           _Z11mean_kernelPfiiiS_,@function
        .size           _Z11mean_kernelPfiiiS_,(.L_x_13 - _Z11mean_kernelPfiiiS_)
        .other          _Z11mean_kernelPfiiiS_,@"STO_CUDA_ENTRY STV_DEFAULT"
_Z11mean_kernelPfiiiS_:
.text._Z11mean_kernelPfiiiS_:
[----:B------:R-:W-:Y:S01]  /*0000*/  LDC R1, c[0x0][0x37c] ;  /* 0x0000df00ff017b82 */ /* 0x000fe20000000800 */
[----:B------:R-:W0:Y:S07]  /*0010*/  S2R R3, SR_TID.X ;  /* 0x0000000000037919 */ /* 0x000e2e0000002100 */
[----:B------:R-:W-:Y:S01]  /*0020*/  S2UR UR4, SR_CTAID.X ;  /* 0x00000000000479c3 */ /* 0x000fe20000002500 */
[----:B------:R-:W1:Y:S01]  /*0030*/  LDCU UR6, c[0x0][0x370] ;  /* 0x00006e00ff0677ac */ /* 0x000e620008000800 */
[----:B------:R-:W2:Y:S06]  /*0040*/  LDCU UR7, c[0x0][0x38c] ;  /* 0x00007180ff0777ac */ /* 0x000eac0008000800 */
[----:B------:R-:W1:Y:S08]  /*0050*/  S2UR UR5, SR_CTAID.Y ;  /* 0x00000000000579c3 */ /* 0x000e700000002600 */
[----:B------:R-:W0:Y:S01]  /*0060*/  LDC R0, c[0x0][0x360] ;  /* 0x0000d800ff007b82 */ /* 0x000e220000000800 */
[----:B-1----:R-:W-:-:S06]  /*0070*/  UIMAD UR4, UR5, UR6, UR4 ;  /* 0x00000006050472a4 */ /* 0x002fcc000f8e0204 */
[----:B0-----:R-:W-:-:S05]  /*0080*/  IMAD R0, R0, UR4, R3 ;  /* 0x0000000400007c24 */ /* 0x001fca000f8e0203 */
[----:B--2---:R-:W-:-:S13]  /*0090*/  ISETP.GE.AND P0, PT, R0, UR7, PT ;  /* 0x0000000700007c0c */ /* 0x004fda000bf06270 */
[----:B------:R-:W-:Y:S05]  /*00a0*/  @P0 EXIT ;  /* 0x000000000000094d */ /* 0x000fea0003800000 */
[----:B------:R-:W0:Y:S01]  /*00b0*/  LDC.64 R2, c[0x0][0x398] ;  /* 0x0000e600ff027b82 */ /* 0x000e220000000a00 */
[----:B------:R-:W1:Y:S01]  /*00c0*/  LDCU.64 UR16, c[0x0][0x358] ;  /* 0x00006b00ff1077ac */ /* 0x000e620008000a00 */
[----:B------:R-:W-:Y:S01]  /*00d0*/  HFMA2 R5, -RZ, RZ, 0, 0 ;  /* 0x00000000ff057431 */ /* 0x000fe200000001ff */
[----:B------:R-:W2:Y:S01]  /*00e0*/  LDCU UR9, c[0x0][0x390] ;  /* 0x00007200ff0977ac */ /* 0x000ea20008000800 */
[----:B------:R-:W2:Y:S01]  /*00f0*/  LDCU UR10, c[0x0][0x388] ;  /* 0x00007100ff0a77ac */ /* 0x000ea20008000800 */
[----:B0-----:R-:W-:Y:S01]  /*0100*/  IMAD.WIDE R2, R0, 0x4, R2 ;  /* 0x0000000400027825 */ /* 0x001fe200078e0202 */
[----:B--2---:R-:W-:-:S04]  /*0110*/  UISETP.LT.AND UP0, UPT, UR10, UR9, UPT ;  /* 0x000000090a00728c */ /* 0x004fc8000bf01270 */
[----:B-1----:R0:W-:Y:S01]  /*0120*/  STG.E desc[UR16][R2.64], RZ ;  /* 0x000000ff02007986 */ /* 0x0021e2000c101910 */
[----:B------:R-:W-:-:S04]  /*0130*/  USEL UR4, UR10, UR9, UP0 ;  /* 0x000000090a047287 */ /* 0x000fc80008000000 */
[----:B------:R-:W-:-:S09]  /*0140*/  UISETP.GE.AND UP0, UPT, UR4, 0x1, UPT ;  /* 0x000000010400788c */ /* 0x000fd2000bf06270 */
[----:B0-----:R-:W-:Y:S05]  /*0150*/  BRA.U !UP0, `(.L_x_0) ;  /* 0x0000000908587547 */ /* 0x001fea000b800000 */
[----:B------:R-:W0:Y:S01]  /*0160*/  LDCU.64 UR4, c[0x0][0x380] ;  /* 0x00007000ff0477ac */ /* 0x000e220008000a00 */
[----:B------:R-:W-:Y:S02]  /*0170*/  MOV R7, RZ ;  /* 0x000000ff00077202 */ /* 0x000fe40000000f00 */
[----:B------:R-:W-:Y:S01]  /*0180*/  MOV R5, RZ ;  /* 0x000000ff00057202 */ /* 0x000fe20000000f00 */
[----:B------:R-:W-:Y:S02]  /*0190*/  ULOP3.LUT UR13, UR9, 0xf, URZ, 0xc0, !UPT ;  /* 0x0000000f090d7892 */ /* 0x000fe4000f8ec0ff */
[----:B------:R-:W-:Y:S02]  /*01a0*/  ULOP3.LUT UR14, UR9, 0x7, URZ, 0xc0, !UPT ;  /* 0x00000007090e7892 */ /* 0x000fe4000f8ec0ff */
[----:B------:R-:W-:Y:S02]  /*01b0*/  ULOP3.LUT UR6, UR9, 0x3, URZ, 0xc0, !UPT ;  /* 0x0000000309067892 */ /* 0x000fe4000f8ec0ff */
[----:B0-----:R-:W-:-:S02]  /*01c0*/  UIADD3 UR7, UP0, UPT, UR4, 0x20, URZ ;  /* 0x0000002004077890 */ /* 0x001fc4000ff1e0ff */
[----:B------:R-:W-:Y:S02]  /*01d0*/  UIADD3 UR4, UPT, UPT, UR13, -0x1, URZ ;  /* 0xffffffff0d047890 */ /* 0x000fe4000fffe0ff */
[----:B------:R-:W-:Y:S02]  /*01e0*/  UIADD3.X UR8, UPT, UPT, URZ, UR5, URZ, UP0, !UPT ;  /* 0x00000005ff087290 */ /* 0x000fe400087fe4ff */
[----:B------:R-:W-:Y:S02]  /*01f0*/  ULOP3.LUT UR5, UR9, 0x7ffffff0, URZ, 0xc0, !UPT ;  /* 0x7ffffff009057892 */ /* 0x000fe4000f8ec0ff */
[----:B------:R-:W-:Y:S02]  /*0200*/  UIADD3 UR9, UPT, UPT, UR14, -0x1, URZ ;  /* 0xffffffff0e097890 */ /* 0x000fe4000fffe0ff */
[----:B------:R-:W-:Y:S02]  /*0210*/  UIADD3 UR12, UPT, UPT, -UR5, URZ, URZ ;  /* 0x000000ff050c7290 */ /* 0x000fe4000fffe1ff */
[----:B------:R-:W-:-:S02]  /*0220*/  UISETP.GE.U32.AND UP0, UPT, UR4, 0x7, UPT ;  /* 0x000000070400788c */ /* 0x000fc4000bf06070 */
[----:B------:R-:W-:-:S11]  /*0230*/  UISETP.GE.U32.AND UP1, UPT, UR9, 0x3, UPT ;  /* 0x000000030900788c */ /* 0x000fd6000bf26070 */
.L_x_6:
[----:B0-----:R-:W0:Y:S01]  /*0240*/  LDCU UR9, c[0x0][0x390] ;  /* 0x00007200ff0977ac */ /* 0x001e220008000800 */
[----:B-1----:R-:W1:Y:S01]  /*0250*/  LDCU.64 UR10, c[0x0][0x388] ;  /* 0x00007100ff0a77ac */ /* 0x002e620008000a00 */
[----:B------:R-:W-:Y:S01]  /*0260*/  UMOV UR4, URZ ;  /* 0x000000ff00047c82 */ /* 0x000fe20008000000 */
[----:B0-----:R-:W-:Y:S01]  /*0270*/  UISETP.GE.U32.AND UP2, UPT, UR9, 0x10, UPT ;  /* 0x000000100900788c */ /* 0x001fe2000bf46070 */
[C---:B-1----:R-:W-:Y:S01]  /*0280*/  IMAD R4, R7.reuse, UR11, R0 ;  /* 0x0000000b07047c24 */ /* 0x042fe2000f8e0200 */
[----:B------:R-:W-:-:S03]  /*0290*/  IADD3 R7, PT, PT, R7, 0x1, RZ ;  /* 0x0000000107077810 */ /* 0x000fc60007ffe0ff */
[----:B------:R-:W-:Y:S01]  /*02a0*/  IMAD R4, R4, UR9, RZ ;  /* 0x0000000904047c24 */ /* 0x000fe2000f8e02ff */
[----:B------:R-:W-:-:S03]  /*02b0*/  ISETP.NE.AND P0, PT, R7, UR10, PT ;  /* 0x0000000a07007c0c */ /* 0x000fc6000bf05270 */
[----:B--234-:R-:W-:Y:S10]  /*02c0*/  BRA.U !UP2, `(.L_x_1) ;  /* 0x000000010ae87547 */ /* 0x01cff4000b800000 */
[----:B------:R-:W-:Y:S01]  /*02d0*/  MOV R6, R4 ;  /* 0x0000000400067202 */ /* 0x000fe20000000f00 */
[----:B------:R-:W-:-:S06]  /*02e0*/  UMOV UR4, UR12 ;  /* 0x0000000c00047c82 */ /* 0x000fcc0008000000 */
.L_x_2:
[----:B------:R-:W-:Y:S02]  /*02f0*/  MOV R8, UR7 ;  /* 0x0000000700087c02 */ /* 0x000fe40008000f00 */
[----:B------:R-:W-:-:S03]  /*0300*/  MOV R9, UR8 ;  /* 0x0000000800097c02 */ /* 0x000fc60008000f00 */
[----:B------:R-:W-:-:S05]  /*0310*/  IMAD.WIDE R8, R6, 0x4, R8 ;  /* 0x0000000406087825 */ /* 0x000fca00078e0208 */
[----:B--2---:R-:W2:Y:S02]  /*0320*/  LDG.E R10, desc[UR16][R8.64+-0x20] ;  /* 0xffffe010080a7981 */ /* 0x004ea4000c1e1900 */
[----:B--2---:R-:W-:-:S05]  /*0330*/  FADD R5, R10, R5 ;  /* 0x000000050a057221 */ /* 0x004fca0000000000 */
[----:B------:R0:W-:Y:S04]  /*0340*/  STG.E desc[UR16][R2.64], R5 ;  /* 0x0000000502007986 */ /* 0x0001e8000c101910 */
[----:B------:R-:W2:Y:S02]  /*0350*/  LDG.E R10, desc[UR16][R8.64+-0x1c] ;  /* 0xffffe410080a7981 */ /* 0x000ea4000c1e1900 */
[----:B--2---:R-:W-:-:S05]  /*0360*/  FADD R11, R5, R10 ;  /* 0x0000000a050b7221 */ /* 0x004fca0000000000 */
[----:B------:R1:W-:Y:S04]  /*0370*/  STG.E desc[UR16][R2.64], R11 ;  /* 0x0000000b02007986 */ /* 0x0003e8000c101910 */
[----:B------:R-:W2:Y:S02]  /*0380*/  LDG.E R10, desc[UR16][R8.64+-0x18] ;  /* 0xffffe810080a7981 */ /* 0x000ea4000c1e1900 */
[----:B--2---:R-:W-:-:S05]  /*0390*/  FADD R13, R11, R10 ;  /* 0x0000000a0b0d7221 */ /* 0x004fca0000000000 */
[----:B------:R2:W-:Y:S04]  /*03a0*/  STG.E desc[UR16][R2.64], R13 ;  /* 0x0000000d02007986 */ /* 0x0005e8000c101910 */
[----:B------:R-:W3:Y:S02]  /*03b0*/  LDG.E R10, desc[UR16][R8.64+-0x14] ;  /* 0xffffec10080a7981 */ /* 0x000ee4000c1e1900 */
[----:B---3--:R-:W-:-:S05]  /*03c0*/  FADD R15, R13, R10 ;  /* 0x0000000a0d0f7221 */ /* 0x008fca0000000000 */
[----:B------:R3:W-:Y:S04]  /*03d0*/  STG.E desc[UR16][R2.64], R15 ;  /* 0x0000000f02007986 */ /* 0x0007e8000c101910 */
[----:B------:R-:W0:Y:S02]  /*03e0*/  LDG.E R10, desc[UR16][R8.64+-0x10] ;  /* 0xfffff010080a7981 */ /* 0x000e24000c1e1900 */
[----:B0-----:R-:W-:-:S05]  /*03f0*/  FADD R5, R15, R10 ;  /* 0x0000000a0f057221 */ /* 0x001fca0000000000 */
[----:B------:R0:W-:Y:S04]  /*0400*/  STG.E desc[UR16][R2.64], R5 ;  /* 0x0000000502007986 */ /* 0x0001e8000c101910 */
[----:B------:R-:W1:Y:S02]  /*0410*/  LDG.E R10, desc[UR16][R8.64+-0xc] ;  /* 0xfffff410080a7981 */ /* 0x000e64000c1e1900 */
[----:B-1----:R-:W-:-:S05]  /*0420*/  FADD R11, R5, R10 ;  /* 0x0000000a050b7221 */ /* 0x002fca0000000000 */
        /* <DEDUP_REMOVED lines=9> */
[----:B------:R-:W-:Y:S04]  /*04c0*/  STG.E desc[UR16][R2.64], R5 ;  /* 0x0000000502007986 */ /* 0x000fe8000c101910 */
        /* <DEDUP_REMOVED lines=18> */
[----:B------:R-:W3:Y:S01]  /*05f0*/  LDG.E R10, desc[UR16][R8.64+0x1c] ;  /* 0x00001c10080a7981 */ /* 0x000ee2000c1e1900 */
[----:B------:R-:W-:Y:S01]  /*0600*/  UIADD3 UR4, UPT, UPT, UR4, 0x10, URZ ;  /* 0x0000001004047890 */ /* 0x000fe2000fffe0ff */
[----:B------:R-:W-:-:S03]  /*0610*/  IADD3 R6, PT, PT, R6, 0x10, RZ ;  /* 0x0000001006067810 */ /* 0x000fc60007ffe0ff */
[----:B------:R-:W-:Y:S01]  /*0620*/  UISETP.NE.AND UP2, UPT, UR4, URZ, UPT ;  /* 0x000000ff0400728c */ /* 0x000fe2000bf45270 */
[----:B---3--:R-:W-:-:S05]  /*0630*/  FADD R5, R13, R10 ;  /* 0x0000000a0d057221 */ /* 0x008fca0000000000 */
[----:B------:R2:W-:Y:S03]  /*0640*/  STG.E desc[UR16][R2.64], R5 ;  /* 0x0000000502007986 */ /* 0x0005e6000c101910 */
[----:B------:R-:W-:Y:S05]  /*0650*/  BRA.U UP2, `(.L_x_2) ;  /* 0xfffffffd02247547 */ /* 0x000fea000b83ffff */
[----:B------:R-:W-:-:S05]  /*0660*/  UMOV UR4, UR5 ;  /* 0x0000000500047c82 */ /* 0x000fca0008000000 */
.L_x_1:
[----:B------:R-:W-:-:S09]  /*0670*/  UISETP.NE.AND UP2, UPT, UR13, URZ, UPT ;  /* 0x000000ff0d00728c */ /* 0x000fd2000bf45270 */
[----:B------:R-:W-:Y:S05]  /*0680*/  BRA.U !UP2, `(.L_x_3) ;  /* 0x000000050a087547 */ /* 0x000fea000b800000 */
[----:B------:R-:W-:Y:S01]  /*0690*/  UISETP.NE.AND UP2, UPT, UR14, URZ, UPT ;  /* 0x000000ff0e00728c */ /* 0x000fe2000bf45270 */
[----:B------:R-:W-:Y:S10]  /*06a0*/  BRA.U !UP0, `(.L_x_4) ;  /* 0x0000000108707547 */ /* 0x000ff4000b800000 */
[----:B------:R-:W0:Y:S01]  /*06b0*/  LDC.64 R8, c[0x0][0x380] ;  /* 0x0000e000ff087b82 */ /* 0x000e220000000a00 */
[----:B--2---:R-:W-:-:S05]  /*06c0*/  IADD3 R11, PT, PT, R4, UR4, RZ ;  /* 0x00000004040b7c10 */ /* 0x004fca000fffe0ff */
[----:B0-----:R-:W-:-:S05]  /*06d0*/  IMAD.WIDE R8, R11, 0x4, R8 ;  /* 0x000000040b087825 */ /* 0x001fca00078e0208 */
[----:B------:R-:W2:Y:S02]  /*06e0*/  LDG.E R6, desc[UR16][R8.64] ;  /* 0x0000001008067981 */ /* 0x000ea4000c1e1900 */
[----:B--2---:R-:W-:-:S05]  /*06f0*/  FADD R5, R5, R6 ;  /* 0x0000000605057221 */ /* 0x004fca0000000000 */
[----:B------:R-:W-:Y:S04]  /*0700*/  STG.E desc[UR16][R2.64], R5 ;  /* 0x0000000502007986 */ /* 0x000fe8000c101910 */
[----:B------:R-:W2:Y:S02]  /*0710*/  LDG.E R6, desc[UR16][R8.64+0x4] ;  /* 0x0000041008067981 */ /* 0x000ea4000c1e1900 */
        /* <DEDUP_REMOVED lines=11> */
[----:B------:R-:W0:Y:S02]  /*07d0*/  LDG.E R6, desc[UR16][R8.64+0x14] ;  /* 0x0000141008067981 */ /* 0x000e24000c1e1900 */
[----:B0-----:R-:W-:-:S05]  /*07e0*/  FADD R11, R17, R6 ;  /* 0x00000006110b7221 */ /* 0x001fca0000000000 */
[----:B------:R3:W-:Y:S04]  /*07f0*/  STG.E desc[UR16][R2.64], R11 ;  /* 0x0000000b02007986 */ /* 0x0007e8000c101910 */
[----:B------:R-:W1:Y:S02]  /*0800*/  LDG.E R6, desc[UR16][R8.64+0x18] ;  /* 0x0000181008067981 */ /* 0x000e64000c1e1900 */
[----:B-1----:R-:W-:-:S05]  /*0810*/  FADD R13, R11, R6 ;  /* 0x000000060b0d7221 */ /* 0x002fca0000000000 */
[----:B------:R3:W-:Y:S04]  /*0820*/  STG.E desc[UR16][R2.64], R13 ;  /* 0x0000000d02007986 */ /* 0x0007e8000c101910 */
[----:B------:R-:W2:Y:S01]  /*0830*/  LDG.E R6, desc[UR16][R8.64+0x1c] ;  /* 0x00001c1008067981 */ /* 0x000ea2000c1e1900 */
[----:B------:R-:W-:Y:S01]  /*0840*/  UIADD3 UR4, UPT, UPT, UR4, 0x8, URZ ;  /* 0x0000000804047890 */ /* 0x000fe2000fffe0ff */
[----:B--2---:R-:W-:-:S05]  /*0850*/  FADD R5, R13, R6 ;  /* 0x000000060d057221 */ /* 0x004fca0000000000 */
[----:B------:R3:W-:Y:S06]  /*0860*/  STG.E desc[UR16][R2.64], R5 ;  /* 0x0000000502007986 */ /* 0x0007ec000c101910 */
.L_x_4:
[----:B------:R-:W-:Y:S05]  /*0870*/  BRA.U !UP2, `(.L_x_3) ;  /* 0x000000010a8c7547 */ /* 0x000fea000b800000 */
[----:B------:R-:W-:Y:S01]  /*0880*/  UISETP.NE.AND UP2, UPT, UR6, URZ, UPT ;  /* 0x000000ff0600728c */ /* 0x000fe2000bf45270 */
[----:B------:R-:W-:Y:S10]  /*0890*/  BRA.U !UP1, `(.L_x_5) ;  /* 0x0000000109407547 */ /* 0x000ff4000b800000 */
[----:B------:R-:W0:Y:S01]  /*08a0*/  LDC.64 R8, c[0x0][0x380] ;  /* 0x0000e000ff087b82 */ /* 0x000e220000000a00 */
[----:B--23--:R-:W-:-:S05]  /*08b0*/  IADD3 R11, PT, PT, R4, UR4, RZ ;  /* 0x00000004040b7c10 */ /* 0x00cfca000fffe0ff */
[----:B0-----:R-:W-:-:S05]  /*08c0*/  IMAD.WIDE R8, R11, 0x4, R8 ;  /* 0x000000040b087825 */ /* 0x001fca00078e0208 */
        /* <DEDUP_REMOVED lines=9> */
[----:B------:R-:W2:Y:S01]  /*0960*/  LDG.E R6, desc[UR16][R8.64+0xc] ;  /* 0x00000c1008067981 */ /* 0x000ea2000c1e1900 */
[----:B------:R-:W-:Y:S01]  /*0970*/  UIADD3 UR4, UPT, UPT, UR4, 0x4, URZ ;  /* 0x0000000404047890 */ /* 0x000fe2000fffe0ff */
[----:B--2---:R-:W-:-:S05]  /*0980*/  FADD R5, R15, R6 ;  /* 0x000000060f057221 */ /* 0x004fca0000000000 */
[----:B------:R0:W-:Y:S06]  /*0990*/  STG.E desc[UR16][R2.64], R5 ;  /* 0x0000000502007986 */ /* 0x0001ec000c101910 */
.L_x_5:
[----:B------:R-:W-:Y:S05]  /*09a0*/  BRA.U !UP2, `(.L_x_3) ;  /* 0x000000010a407547 */ /* 0x000fea000b800000 */
[----:B------:R-:W1:Y:S01]  /*09b0*/  LDC.64 R8, c[0x0][0x380] ;  /* 0x0000e000ff087b82 */ /* 0x000e620000000a00 */
[----:B0-23--:R-:W-:-:S05]  /*09c0*/  IADD3 R11, PT, PT, R4, UR4, RZ ;  /* 0x00000004040b7c10 */ /* 0x00dfca000fffe0ff */
[----:B-1----:R-:W-:-:S05]  /*09d0*/  IMAD.WIDE R8, R11, 0x4, R8 ;  /* 0x000000040b087825 */ /* 0x002fca00078e0208 */
[----:B------:R-:W2:Y:S01]  /*09e0*/  LDG.E R4, desc[UR16][R8.64] ;  /* 0x0000001008047981 */ /* 0x000ea2000c1e1900 */
[----:B------:R-:W-:Y:S01]  /*09f0*/  UISETP.NE.AND UP2, UPT, UR6, 0x1, UPT ;  /* 0x000000010600788c */ /* 0x000fe2000bf45270 */
[----:B--2---:R-:W-:-:S05]  /*0a00*/  FADD R5, R5, R4 ;  /* 0x0000000405057221 */ /* 0x004fca0000000000 */
[----:B------:R1:W-:Y:S03]  /*0a10*/  STG.E desc[UR16][R2.64], R5 ;  /* 0x0000000502007986 */ /* 0x0003e6000c101910 */
[----:B------:R-:W-:Y:S05]  /*0a20*/  BRA.U !UP2, `(.L_x_3) ;  /* 0x000000010a207547 */ /* 0x000fea000b800000 */
[----:B------:R-:W1:Y:S01]  /*0a30*/  LDG.E R4, desc[UR16][R8.64+0x4] ;  /* 0x0000041008047981 */ /* 0x000e62000c1e1900 */
[----:B------:R-:W-:Y:S01]  /*0a40*/  UISETP.NE.AND UP2, UPT, UR6, 0x2, UPT ;  /* 0x000000020600788c */ /* 0x000fe2000bf45270 */
[----:B-1----:R-:W-:-:S05]  /*0a50*/  FADD R5, R5, R4 ;  /* 0x0000000405057221 */ /* 0x002fca0000000000 */
[----:B------:R4:W-:Y:S03]  /*0a60*/  STG.E desc[UR16][R2.64], R5 ;  /* 0x0000000502007986 */ /* 0x0009e6000c101910 */
[----:B------:R-:W-:Y:S05]  /*0a70*/  BRA.U !UP2, `(.L_x_3) ;  /* 0x000000010a0c7547 */ /* 0x000fea000b800000 */
[----:B------:R-:W4:Y:S02]  /*0a80*/  LDG.E R8, desc[UR16][R8.64+0x8] ;  /* 0x0000081008087981 */ /* 0x000f24000c1e1900 */
[----:B----4-:R-:W-:-:S05]  /*0a90*/  FADD R5, R5, R8 ;  /* 0x0000000805057221 */ /* 0x010fca0000000000 */
[----:B------:R0:W-:Y:S02]  /*0aa0*/  STG.E desc[UR16][R2.64], R5 ;  /* 0x0000000502007986 */ /* 0x0001e4000c101910 */
.L_x_3:
[----:B------:R-:W-:Y:S05]  /*0ab0*/  @P0 BRA `(.L_x_6) ;  /* 0xfffffff400e00947 */ /* 0x000fea000383ffff */
.L_x_0:
[----:B------:R-:W-:-:S06]  /*0ac0*/  UIMAD UR4, UR10, UR9, URZ ;  /* 0x000000090a0472a4 */ /* 0x000fcc000f8e02ff */
[----:B------:R-:W-:-:S04]  /*0ad0*/  I2FP.F32.S32 R0, UR4 ;  /* 0x0000000400007c45 */ /* 0x000fc80008201400 */
[----:B------:R-:W-:-:S04]  /*0ae0*/  IADD3 R4, PT, PT, R0, 0x1800000, RZ ;  /* 0x0180000000047810 */ /* 0x000fc80007ffe0ff */
[----:B------:R-:W-:-:S04]  /*0af0*/  LOP3.LUT R4, R4, 0x7f800000, RZ, 0xc0, !PT ;  /* 0x7f80000004047812 */ /* 0x000fc800078ec0ff */
[----:B------:R-:W-:-:S13]  /*0b00*/  ISETP.GT.U32.AND P0, PT, R4, 0x1ffffff, PT ;  /* 0x01ffffff0400780c */ /* 0x000fda0003f04070 */
[----:B------:R-:W-:Y:S05]  /*0b10*/  @P0 BRA `(.L_x_7) ;  /* 0x0000000000100947 */ /* 0x000fea0003800000 */
[----:B------:R-:W-:-:S07]  /*0b20*/  MOV R4, 0xb40 ;  /* 0x00000b4000047802 */ /* 0x000fce0000000f00 */
[----:B01234-:R-:W-:Y:S05]  /*0b30*/  CALL.REL.NOINC `($__internal_0_$__cuda_sm20_rcp_rn_f32_slowpath) ;  /* 0x0000000000247944 */ /* 0x01ffea0003c00000 */
[----:B------:R-:W-:Y:S01]  /*0b40*/  MOV R4, R0 ;  /* 0x0000000000047202 */ /* 0x000fe20000000f00 */
[----:B------:R-:W-:Y:S06]  /*0b50*/  BRA `(.L_x_8) ;  /* 0x0000000000107947 */ /* 0x000fec0003800000 */
.L_x_7:
[----:B------:R-:W5:Y:S02]  /*0b60*/  MUFU.RCP R7, R0 ;  /* 0x0000000000077308 */ /* 0x000f640000001000 */
[----:B-----5:R-:W-:-:S04]  /*0b70*/  FFMA R4, R0, R7, -1 ;  /* 0xbf80000000047423 */ /* 0x020fc80000000007 */
[----:B------:R-:W-:-:S04]  /*0b80*/  FADD.FTZ R4, -R4, -RZ ;  /* 0x800000ff04047221 */ /* 0x000fc80000010100 */
[----:B------:R-:W-:-:S07]  /*0b90*/  FFMA R4, R7, R4, R7 ;  /* 0x0000000407047223 */ /* 0x000fce0000000007 */
.L_x_8:
[----:B01234-:R-:W-:-:S05]  /*0ba0*/  FMUL R5, R4, R5 ;  /* 0x0000000504057220 */ /* 0x01ffca0000400000 */
[----:B------:R-:W-:Y:S01]  /*0bb0*/  STG.E desc[UR16][R2.64], R5 ;  /* 0x0000000502007986 */ /* 0x000fe2000c101910 */
[----:B------:R-:W-:Y:S05]  /*0bc0*/  EXIT ;  /* 0x000000000000794d */ /* 0x000fea0003800000 */
        .weak           $__internal_0_$__cuda_sm20_rcp_rn_f32_slowpath
        .type           $__internal_0_$__cuda_sm20_rcp_rn_f32_slowpath,@function
        .size           $__internal_0_$__cuda_sm20_rcp_rn_f32_slowpath,(.L_x_13 - $__internal_0_$__cuda_sm20_rcp_rn_f32_slowpath)
$__internal_0_$__cuda_sm20_rcp_rn_f32_slowpath:
[----:B------:R-:W-:-:S04]  /*0bd0*/  SHF.L.U32 R6, R0, 0x1, RZ ;  /* 0x0000000100067819 */ /* 0x000fc800000006ff */
[----:B------:R-:W-:-:S04]  /*0be0*/  SHF.R.U32.HI R6, RZ, 0x18, R6 ;  /* 0x00000018ff067819 */ /* 0x000fc80000011606 */
[----:B------:R-:W-:-:S13]  /*0bf0*/  ISETP.NE.U32.AND P0, PT, R6, RZ, PT ;  /* 0x000000ff0600720c */ /* 0x000fda0003f05070 */
[----:B------:R-:W-:Y:S05]  /*0c00*/  @P0 BRA `(.L_x_9) ;  /* 0x00000000002c0947 */ /* 0x000fea0003800000 */
[----:B------:R-:W-:-:S04]  /*0c10*/  SHF.L.U32 R6, R0, 0x1, RZ ;  /* 0x0000000100067819 */ /* 0x000fc800000006ff */
[----:B------:R-:W-:-:S13]  /*0c20*/  ISETP.NE.AND P0, PT, R6, RZ, PT ;  /* 0x000000ff0600720c */ /* 0x000fda0003f05270 */
[----:B------:R2:W3:Y:S01]  /*0c30*/  @!P0 MUFU.RCP R6, R0 ;  /* 0x0000000000068308 */ /* 0x0004e20000001000 */
[----:B------:R-:W-:Y:S05]  /*0c40*/  @!P0 BRA `(.L_x_10) ;  /* 0x0000000000a48947 */ /* 0x000fea0003800000 */
[----:B------:R-:W-:-:S04]  /*0c50*/  FFMA R7, R0, 1.84467440737095516160e+19, RZ ;  /* 0x5f80000000077823 */ /* 0x000fc800000000ff */
[----:B--2---:R-:W3:Y:S02]  /*0c60*/  MUFU.RCP R0, R7 ;  /* 0x0000000700007308 */ /* 0x004ee40000001000 */
[----:B---3--:R-:W-:-:S04]  /*0c70*/  FFMA R6, R7, R0, -1 ;  /* 0xbf80000007067423 */ /* 0x008fc80000000000 */
[----:B------:R-:W-:-:S04]  /*0c80*/  FADD.FTZ R9, -R6, -RZ ;  /* 0x800000ff06097221 */ /* 0x000fc80000010100 */
[----:B------:R-:W-:-:S04]  /*0c90*/  FFMA R0, R0, R9, R0 ;  /* 0x0000000900007223 */ /* 0x000fc80000000000 */
[----:B------:R-:W-:Y:S01]  /*0ca0*/  FFMA R6, R0, 1.84467440737095516160e+19, RZ ;  /* 0x5f80000000067823 */ /* 0x000fe200000000ff */
[----:B------:R-:W-:Y:S06]  /*0cb0*/  BRA `(.L_x_10) ;  /* 0x0000000000887947 */ /* 0x000fec0003800000 */
.L_x_9:
[----:B------:R-:W-:-:S04]  /*0cc0*/  IADD3 R7, PT, PT, R6, -0xfd, RZ ;  /* 0xffffff0306077810 */ /* 0x000fc80007ffe0ff */
[----:B------:R-:W-:-:S13]  /*0cd0*/  ISETP.GT.U32.AND P0, PT, R7, 0x1, PT ;  /* 0x000000010700780c */ /* 0x000fda0003f04070 */
[----:B------:R-:W-:Y:S05]  /*0ce0*/  @P0 BRA `(.L_x_11) ;  /* 0x0000000000780947 */ /* 0x000fea0003800000 */
[----:B------:R-:W-:Y:S01]  /*0cf0*/  LOP3.LUT R8, R0, 0x7fffff, RZ, 0xc0, !PT ;  /* 0x007fffff00087812 */ /* 0x000fe200078ec0ff */
[----:B------:R-:W-:-:S03]  /*0d00*/  HFMA2 R12, -RZ, RZ, 0, 1.78813934326171875e-07 ;  /* 0x00000003ff0c7431 */ /* 0x000fc600000001ff */
[----:B------:R-:W-:-:S04]  /*0d10*/  LOP3.LUT R8, R8, 0x3f800000, RZ, 0xfc, !PT ;  /* 0x3f80000008087812 */ /* 0x000fc800078efcff */
[----:B------:R-:W0:Y:S01]  /*0d20*/  MUFU.RCP R9, R8 ;  /* 0x0000000800097308 */ /* 0x000e220000001000 */
[----:B------:R-:W-:Y:S01]  /*0d30*/  SHF.L.U32 R13, R12, R7, RZ ;  /* 0x000000070c0d7219 */ /* 0x000fe200000006ff */
[----:B0-----:R-:W-:-:S04]  /*0d40*/  FFMA R10, R8, R9, -1 ;  /* 0xbf800000080a7423 */ /* 0x001fc80000000009 */
[----:B------:R-:W-:-:S04]  /*0d50*/  FADD.FTZ R10, -R10, -RZ ;  /* 0x800000ff0a0a7221 */ /* 0x000fc80000010100 */
[CCC-:B------:R-:W-:Y:S01]  /*0d60*/  FFMA.RM R11, R9.reuse, R10.reuse, R9.reuse ;  /* 0x0000000a090b7223 */ /* 0x1c0fe20000004009 */
[----:B------:R-:W-:-:S04]  /*0d70*/  FFMA.RP R10, R9, R10, R9 ;  /* 0x0000000a090a7223 */ /* 0x000fc80000008009 */
[C---:B------:R-:W-:Y:S02]  /*0d80*/  LOP3.LUT R9, R11.reuse, 0x7fffff, RZ, 0xc0, !PT ;  /* 0x007fffff0b097812 */ /* 0x040fe400078ec0ff */
[----:B------:R-:W-:Y:S02]  /*0d90*/  FSETP.NEU.FTZ.AND P0, PT, R11, R10, PT ;  /* 0x0000000a0b00720b */ /* 0x000fe40003f1d000 */
[----:B------:R-:W-:Y:S02]  /*0da0*/  LOP3.LUT R10, R9, 0x800000, RZ, 0xfc, !PT ;  /* 0x00800000090a7812 */ /* 0x000fe400078efcff */
[----:B------:R-:W-:Y:S02]  /*0db0*/  SEL R9, RZ, 0xffffffff, !P0 ;  /* 0xffffffffff097807 */ /* 0x000fe40004000000 */
[----:B------:R-:W-:Y:S02]  /*0dc0*/  LOP3.LUT R8, R13, R10, RZ, 0xc0, !PT ;  /* 0x0000000a0d087212 */ /* 0x000fe400078ec0ff */
[----:B------:R-:W-:-:S02]  /*0dd0*/  IADD3 R9, PT, PT, -R9, RZ, RZ ;  /* 0x000000ff09097210 */ /* 0x000fc40007ffe1ff */
[-C--:B------:R-:W-:Y:S02]  /*0de0*/  SHF.R.U32.HI R8, RZ, R7.reuse, R8 ;  /* 0x00000007ff087219 */ /* 0x080fe40000011608 */
[----:B------:R-:W-:Y:S02]  /*0df0*/  LOP3.LUT P1, RZ, R9, R7, R10, 0xf8, !PT ;  /* 0x0000000709ff7212 */ /* 0x000fe4000782f80a */
[C---:B------:R-:W-:Y:S02]  /*0e00*/  LOP3.LUT P0, RZ, R8.reuse, 0x1, RZ, 0xc0, !PT ;  /* 0x0000000108ff7812 */ /* 0x040fe4000780c0ff */
[----:B------:R-:W-:-:S04]  /*0e10*/  LOP3.LUT P2, RZ, R8, 0x2, RZ, 0xc0, !PT ;  /* 0x0000000208ff7812 */ /* 0x000fc8000784c0ff */
[----:B------:R-:W-:Y:S02]  /*0e20*/  PLOP3.LUT P0, PT, P0, P1, P2, 0xe0, 0x0 ;  /* 0x000000000000781c */ /* 0x000fe40000703c20 */
[----:B------:R-:W-:Y:S02]  /*0e30*/  LOP3.LUT P1, RZ, R0, 0x7fffff, RZ, 0xc0, !PT ;  /* 0x007fffff00ff7812 */ /* 0x000fe4000782c0ff */
[----:B------:R-:W-:-:S04]  /*0e40*/  SEL R7, RZ, 0x1, !P0 ;  /* 0x00000001ff077807 */ /* 0x000fc80004000000 */
[----:B------:R-:W-:-:S04]  /*0e50*/  IADD3 R7, PT, PT, -R7, RZ, RZ ;  /* 0x000000ff07077210 */ /* 0x000fc80007ffe1ff */
[----:B------:R-:W-:Y:S02]  /*0e60*/  ISETP.GE.AND P0, PT, R7, RZ, PT ;  /* 0x000000ff0700720c */ /* 0x000fe40003f06270 */
[----:B------:R-:W-:-:S04]  /*0e70*/  IADD3 R7, PT, PT, R6, -0xfc, RZ ;  /* 0xffffff0406077810 */ /* 0x000fc80007ffe0ff */
[----:B------:R-:W-:-:S07]  /*0e80*/  SHF.R.U32.HI R7, RZ, R7, R10 ;  /* 0x00000007ff077219 */ /* 0x000fce000001160a */
[----:B------:R-:W-:-:S04]  /*0e90*/  @!P0 IADD3 R7, PT, PT, R7, 0x1, RZ ;  /* 0x0000000107078810 */ /* 0x000fc80007ffe0ff */
[----:B------:R-:W-:-:S04]  /*0ea0*/  @!P1 SHF.L.U32 R7, R7, 0x1, RZ ;  /* 0x0000000107079819 */ /* 0x000fc800000006ff */
[----:B------:R-:W-:Y:S01]  /*0eb0*/  LOP3.LUT R6, R7, 0x80000000, R0, 0xf8, !PT ;  /* 0x8000000007067812 */ /* 0x000fe200078ef800 */
[----:B------:R-:W-:Y:S06]  /*0ec0*/  BRA `(.L_x_10) ;  /* 0x0000000000047947 */ /* 0x000fec0003800000 */
.L_x_11:
[----:B------:R0:W1:Y:S02]  /*0ed0*/  MUFU.RCP R6, R0 ;  /* 0x0000000000067308 */ /* 0x0000640000001000 */
.L_x_10:
[----:B0123--:R-:W-:Y:S02]  /*0ee0*/  MOV R0, R6 ;  /* 0x0000000600007202 */ /* 0x00ffe40000000f00 */
[----:B------:R-:W-:Y:S02]  /*0ef0*/  MOV R6, R4 ;  /* 0x0000000400067202 */ /* 0x000fe40000000f00 */
[----:B------:R-:W-:-:S04]  /*0f00*/  MOV R7, 0x0 ;  /* 0x0000000000077802 */ /* 0x000fc80000000f00 */
[----:B------:R-:W-:Y:S05]  /*0f10*/  RET.REL.NODEC R6 `(_Z11mean_kernelPfiiiS_) ;  /* 0xfffffff006387950 */ /* 0x000fea0003c3ffff */
.L_x_12:
[----:B------:R-:W-:-:S00]  /*0f20*/  BRA `(.L_x_12) ;  /* 0xfffffffc00fc7947 */ /* 0x000fc0000383ffff */
[----:B------:R-:W-:-:S00]  /*0f30*/  NOP ;  /* 0x0000000000007918 */ /* 0x000fc00000000000 */
        /* <DEDUP_REMOVED lines=12> */
.L_x_13:


//--------------------- .nv.shared.reserved.0     --------------------------
	.section	.nv.shared.reserved.0,"aw",@nobits
	.weak		__nv_reservedSMEM_offset_0_alias
	.size		__nv_reservedSMEM_offset_0_alias, 0, 64
	.other		__nv_reservedSMEM_offset_0_alias,@"STO_CUDA_RESERVED_SHARED STV_DEFAULT"
__nv_reservedSMEM_offset_0_alias:
	.zero		0
	.zero		64


//--------------------- .nv.constant0._Z11mean_kernelPfiiiS_ --------------------------
	.section	.nv.constant0._Z11mean_kernelPfiiiS_,"a",@progbits
	.sectionflags	@""
	.align	4
.nv.constant0._Z11mean_kernelPfiiiS_:
	.zero		928


//--------------------- SYMBOLS --------------------------

	.type		.nv.reservedSmem.offset0,@object
	.size		.nv.reservedSmem.offset0,0x4
